	.headerflags	@"EF_CUDA_TEXMODE_UNIFIED EF_CUDA_64BIT_ADDRESS EF_CUDA_ACCELERATORS EF_CUDA_SM90 EF_CUDA_VIRTUAL_SM(EF_CUDA_SM90)"
	.elftype	@"ET_EXEC"


//--------------------- .nv.info                  --------------------------
	.section	.nv.info,"",@"SHT_CUDA_INFO"
	.align	4


	//----- nvinfo : EIATTR_REGCOUNT
	.align		4
        /*0000*/ 	.byte	0x04, 0x2f
        /*0002*/ 	.short	(.L_1 - .L_0)
	.align		4
.L_0:
        /*0004*/ 	.word	index@(triton_poi_fused_convolution_10)
        /*0008*/ 	.word	0x00000012


	//----- nvinfo : EIATTR_MIN_STACK_SIZE
	.align		4
.L_1:
        /*000c*/ 	.byte	0x04, 0x12
        /*000e*/ 	.short	(.L_3 - .L_2)
	.align		4
.L_2:
        /*0010*/ 	.word	index@(triton_poi_fused_convolution_10)
        /*0014*/ 	.word	0x00000000


	//----- nvinfo : EIATTR_FRAME_SIZE
	.align		4
.L_3:
        /*0018*/ 	.byte	0x04, 0x11
        /*001a*/ 	.short	(.L_5 - .L_4)
	.align		4
.L_4:
        /*001c*/ 	.word	index@(triton_poi_fused_convolution_10)
        /*0020*/ 	.word	0x00000000


	//----- nvinfo : EIATTR_MIN_STACK_SIZE
	.align		4
.L_5:
        /*0024*/ 	.byte	0x04, 0x12
        /*0026*/ 	.short	(.L_7 - .L_6)
	.align		4
.L_6:
        /*0028*/ 	.word	index@(triton_poi_fused_convolution_10)
        /*002c*/ 	.word	0x00000000
.L_7:


//--------------------- .nv.info.triton_poi_fused_convolution_10 --------------------------
	.section	.nv.info.triton_poi_fused_convolution_10,"",@"SHT_CUDA_INFO"
	.sectionflags	@""
	.align	4


	//----- nvinfo : EIATTR_CUDA_API_VERSION
	.align		4
        /*0000*/ 	.byte	0x04, 0x37
        /*0002*/ 	.short	(.L_9 - .L_8)
.L_8:
        /*0004*/ 	.word	0x0000007c


	//----- nvinfo : EIATTR_KPARAM_INFO
	.align		4
.L_9:
        /*0008*/ 	.byte	0x04, 0x17
        /*000a*/ 	.short	(.L_11 - .L_10)
.L_10:
        /*000c*/ 	.word	0x00000000
        /*0010*/ 	.short	0x0002
        /*0012*/ 	.short	0x0010
        /*0014*/ 	.byte	0x00, 0xf0, 0x11, 0x00


	//----- nvinfo : EIATTR_KPARAM_INFO
	.align		4
.L_11:
        /*0018*/ 	.byte	0x04, 0x17
        /*001a*/ 	.short	(.L_13 - .L_12)
.L_12:
        /*001c*/ 	.word	0x00000000
        /*0020*/ 	.short	0x0001
        /*0022*/ 	.short	0x0008
        /*0024*/ 	.byte	0x00, 0xf4, 0x21, 0x00


	//----- nvinfo : EIATTR_KPARAM_INFO
	.align		4
.L_13:
        /*0028*/ 	.byte	0x04, 0x17
        /*002a*/ 	.short	(.L_15 - .L_14)
.L_14:
        /*002c*/ 	.word	0x00000000
        /*0030*/ 	.short	0x0000
        /*0032*/ 	.short	0x0000
        /*0034*/ 	.byte	0x00, 0xf4, 0x21, 0x00


	//----- nvinfo : EIATTR_SPARSE_MMA_MASK
	.align		4
.L_15:
        /*0038*/ 	.byte	0x03, 0x50
        /*003a*/ 	.short	0x0000


	//----- nvinfo : EIATTR_MAXREG_COUNT
	.align		4
        /*003c*/ 	.byte	0x03, 0x1b
        /*003e*/ 	.short	0x00ff


	//----- nvinfo : EIATTR_EXIT_INSTR_OFFSETS
	.align		4
        /*0040*/ 	.byte	0x04, 0x1c
        /*0042*/ 	.short	(.L_17 - .L_16)


	//   ....[0]....
.L_16:
        /*0044*/ 	.word	0x000001b0


	//   ....[1]....
        /*0048*/ 	.word	0x000001d0


	//----- nvinfo : EIATTR_REQNTID
	.align		4
.L_17:
        /*004c*/ 	.byte	0x04, 0x10
        /*004e*/ 	.short	(.L_19 - .L_18)
.L_18:
        /*0050*/ 	.word	0x00000080
        /*0054*/ 	.word	0x00000001
        /*0058*/ 	.word	0x00000001


	//----- nvinfo : EIATTR_CBANK_PARAM_SIZE
	.align		4
.L_19:
        /*005c*/ 	.byte	0x03, 0x19
        /*005e*/ 	.short	0x0014


	//----- nvinfo : EIATTR_PARAM_CBANK
	.align		4
        /*0060*/ 	.byte	0x04, 0x0a
        /*0062*/ 	.short	(.L_21 - .L_20)
	.align		4
.L_20:
        /*0064*/ 	.word	index@(.nv.constant0.triton_poi_fused_convolution_10)
        /*0068*/ 	.short	0x0210
        /*006a*/ 	.short	0x0014


	//----- nvinfo : EIATTR_SW_WAR
	.align		4
.L_21:
        /*006c*/ 	.byte	0x04, 0x36
        /*006e*/ 	.short	(.L_23 - .L_22)
.L_22:
        /*0070*/ 	.word	0x00000008
.L_23:


//--------------------- .nv.callgraph             --------------------------
	.section	.nv.callgraph,"",@"SHT_CUDA_CALLGRAPH"
	.align	4
	.sectionentsize	8
	.align		4
        /*0000*/ 	.word	0x00000000
	.align		4
        /*0004*/ 	.word	0xffffffff
	.align		4
        /*0008*/ 	.word	0x00000000
	.align		4
        /*000c*/ 	.word	0xfffffffe
	.align		4
        /*0010*/ 	.word	0x00000000
	.align		4
        /*0014*/ 	.word	0xfffffffd
	.align		4
        /*0018*/ 	.word	0x00000000
	.align		4
        /*001c*/ 	.word	0xfffffffc


//--------------------- .text.triton_poi_fused_convolution_10 --------------------------
	.section	.text.triton_poi_fused_convolution_10,"ax",@progbits
	.align	128
        .global         triton_poi_fused_convolution_10
        .type           triton_poi_fused_convolution_10,@function
        .size           triton_poi_fused_convolution_10,(.L_x_1 - triton_poi_fused_convolution_10)
        .other          triton_poi_fused_convolution_10,@"STO_CUDA_ENTRY STV_DEFAULT"
triton_poi_fused_convolution_10:
.text.triton_poi_fused_convolution_10:
[----:B------:R-:W0:Y:S02]  /*0000*/  LDC R1, c[0x0][0x28] ;  /* 0x00000a00ff017b82 */ /* 0x000e240000000800 */
[----:B------:R-:W1:Y:S01]  /*0010*/  S2R R0, SR_TID.X ;  /* 0x0000000000007919 */ /* 0x000e620000002100 */
[----:B------:R-:W2:Y:S01]  /*0020*/  LDC.64 R4, c[0x0][0x218] ;  /* 0x00008600ff047b82 */ /* 0x000ea20000000a00 */
[----:B------:R-:W-:Y:S02]  /*0030*/  CS2R R12, SRZ ;  /* 0x00000000000c7805 */ /* 0x000fe4000001ff00 */
[----:B------:R-:W-:Y:S01]  /*0040*/  CS2R R14, SRZ ;  /* 0x00000000000e7805 */ /* 0x000fe2000001ff00 */
[----:B------:R-:W3:Y:S01]  /*0050*/  S2R R7, SR_CTAID.X ;  /* 0x0000000000077919 */ /* 0x000ee20000002500 */
[----:B------:R-:W-:Y:S01]  /*0060*/  CS2R R10, SRZ ;  /* 0x00000000000a7805 */ /* 0x000fe2000001ff00 */
[----:B------:R-:W-:Y:S02]  /*0070*/  ULDC.64 UR4, c[0x0][0x208] ;  /* 0x0000820000047ab9 */ /* 0x000fe40000000a00 */
[----:B------:R-:W4:Y:S01]  /*0080*/  LDC.64 R2, c[0x0][0x210] ;  /* 0x00008400ff027b82 */ /* 0x000f220000000a00 */
[----:B-1----:R-:W-:Y:S01]  /*0090*/  IMAD.SHL.U32 R0, R0, 0x4, RZ ;  /* 0x0000000400007824 */ /* 0x002fe200078e00ff */
[----:B---3--:R-:W-:-:S04]  /*00a0*/  SHF.R.S32.HI R6, RZ, 0x16, R7 ;  /* 0x00000016ff067819 */ /* 0x008fc80000011407 */
[----:B------:R-:W-:-:S05]  /*00b0*/  LOP3.LUT R0, R0, 0x1fc, RZ, 0xc0, !PT ;  /* 0x000001fc00007812 */ /* 0x000fca00078ec0ff */
[----:B------:R-:W-:Y:S01]  /*00c0*/  IMAD R7, R7, 0x200, R0 ;  /* 0x0000020007077824 */ /* 0x000fe200078e0200 */
[----:B------:R-:W-:-:S03]  /*00d0*/  SGXT R0, R6, 0x1 ;  /* 0x000000010600781a */ /* 0x000fc60000000200 */
[C---:B----4-:R-:W-:Y:S01]  /*00e0*/  IMAD.WIDE R2, R7.reuse, 0x4, R2 ;  /* 0x0000000407027825 */ /* 0x050fe200078e0202 */
[----:B------:R-:W-:Y:S02]  /*00f0*/  LEA.HI R0, R0, R7, RZ, 0x7 ;  /* 0x0000000700007211 */ /* 0x000fe400078f38ff */
[----:B------:R-:W-:Y:S02]  /*0100*/  ISETP.GE.AND P0, PT, R7, 0xc800, PT ;  /* 0x0000c8000700780c */ /* 0x000fe40003f06270 */
[----:B------:R-:W-:-:S05]  /*0110*/  LOP3.LUT R0, R0, 0xffffff80, RZ, 0xc0, !PT ;  /* 0xffffff8000007812 */ /* 0x000fca00078ec0ff */
[----:B------:R-:W-:-:S04]  /*0120*/  IMAD.IADD R9, R7, 0x1, -R0 ;  /* 0x0000000107097824 */ /* 0x000fc800078e0a00 */
[----:B--2---:R-:W-:Y:S01]  /*0130*/  IMAD.WIDE R4, R9, 0x4, R4 ;  /* 0x0000000409047825 */ /* 0x004fe200078e0204 */
[----:B------:R-:W-:-:S04]  /*0140*/  CS2R R8, SRZ ;  /* 0x0000000000087805 */ /* 0x000fc8000001ff00 */
[----:B------:R-:W2:Y:S04]  /*0150*/  @!P0 LDG.E.EL.128 R12, desc[UR4][R4.64] ;  /* 0x00000004040c8981 */ /* 0x000ea8000c2e1d00 */
[----:B------:R-:W2:Y:S02]  /*0160*/  @!P0 LDG.E.128 R8, desc[UR4][R2.64] ;  /* 0x0000000402088981 */ /* 0x000ea4000c1e1d00 */
[----:B--2---:R-:W-:Y:S01]  /*0170*/  FADD R8, R12, R8 ;  /* 0x000000080c087221 */ /* 0x004fe20000000000 */
[----:B------:R-:W-:Y:S01]  /*0180*/  FADD R9, R13, R9 ;  /* 0x000000090d097221 */ /* 0x000fe20000000000 */
[----:B------:R-:W-:Y:S01]  /*0190*/  FADD R10, R14, R10 ;  /* 0x0000000a0e0a7221 */ /* 0x000fe20000000000 */
[----:B------:R-:W-:Y:S01]  /*01a0*/  FADD R11, R15, R11 ;  /* 0x0000000b0f0b7221 */ /* 0x000fe20000000000 */
[----:B------:R-:W-:Y:S06]  /*01b0*/  @P0 EXIT ;  /* 0x000000000000094d */ /* 0x000fec0003800000 */
[----:B------:R-:W-:Y:S01]  /*01c0*/  STG.E.128 desc[UR4][R2.64], R8 ;  /* 0x0000000802007986 */ /* 0x000fe2000c101d04 */
[----:B------:R-:W-:Y:S05]  /*01d0*/  EXIT ;  /* 0x000000000000794d */ /* 0x000fea0003800000 */
.L_x_0:
[----:B------:R-:W-:-:S00]  /*01e0*/  BRA `(.L_x_0) ;  /* 0xfffffffc00fc7947 */ /* 0x000fc0000383ffff */
[----:B------:R-:W-:-:S00]  /*01f0*/  NOP ;  /* 0x0000000000007918 */ /* 0x000fc00000000000 */
        /* <DEDUP_REMOVED lines=8> */
.L_x_1:


//--------------------- .nv.constant0.triton_poi_fused_convolution_10 --------------------------
	.section	.nv.constant0.triton_poi_fused_convolution_10,"a",@progbits
	.sectionflags	@""
	.align	4
.nv.constant0.triton_poi_fused_convolution_10:
	.zero		548
